//
// Generated by NVIDIA NVVM Compiler
//
// Compiler Build ID: CL-36424714
// Cuda compilation tools, release 13.0, V13.0.88
// Based on NVVM 20.0.0
//

.version 9.0
.target sm_100
.address_size 64

	// .globl	_Z15layerNormKernelPKfPfS0_S0_i
.extern .shared .align 16 .b8 shared_data[];

.visible .entry _Z15layerNormKernelPKfPfS0_S0_i(
	.param .u64 .ptr .align 1 _Z15layerNormKernelPKfPfS0_S0_i_param_0,
	.param .u64 .ptr .align 1 _Z15layerNormKernelPKfPfS0_S0_i_param_1,
	.param .u64 .ptr .align 1 _Z15layerNormKernelPKfPfS0_S0_i_param_2,
	.param .u64 .ptr .align 1 _Z15layerNormKernelPKfPfS0_S0_i_param_3,
	.param .u32 _Z15layerNormKernelPKfPfS0_S0_i_param_4
)
{
	.reg .pred 	%p<9>;
	.reg .b32 	%r<23>;
	.reg .b32 	%f<36>;
	.reg .b64 	%rd<18>;

	ld.param.u64 	%rd8, [_Z15layerNormKernelPKfPfS0_S0_i_param_0];
	ld.param.u64 	%rd5, [_Z15layerNormKernelPKfPfS0_S0_i_param_1];
	ld.param.u64 	%rd6, [_Z15layerNormKernelPKfPfS0_S0_i_param_2];
	ld.param.u64 	%rd7, [_Z15layerNormKernelPKfPfS0_S0_i_param_3];
	ld.param.u32 	%r15, [_Z15layerNormKernelPKfPfS0_S0_i_param_4];
	cvta.to.global.u64 	%rd1, %rd8;
	mov.u32 	%r1, %ctaid.x;
	mov.u32 	%r22, %tid.x;
	setp.gt.s32 	%p1, %r22, %r15;
	mov.f32 	%f33, 0f00000000;
	@%p1 bra 	$L__BB0_3;
	mul.lo.s32 	%r3, %r15, %r1;
	mov.f32 	%f33, 0f00000000;
	mov.u32 	%r4, %ntid.x;
	mov.u32 	%r20, %r22;
$L__BB0_2:
	add.s32 	%r16, %r20, %r3;
	mul.wide.s32 	%rd9, %r16, 4;
	add.s64 	%rd10, %rd1, %rd9;
	ld.global.f32 	%f12, [%rd10];
	add.f32 	%f33, %f33, %f12;
	add.s32 	%r20, %r20, %r4;
	setp.le.s32 	%p2, %r20, %r15;
	@%p2 bra 	$L__BB0_2;
$L__BB0_3:
	atom.shared.add.f32 	%f13, [shared_data], %f33;
	bar.sync 	0;
	setp.ne.s32 	%p3, %r22, 0;
	@%p3 bra 	$L__BB0_5;
	ld.shared.f32 	%f14, [shared_data];
	add.s32 	%r17, %r15, -1;
	cvt.rn.f32.s32 	%f15, %r17;
	div.rn.f32 	%f16, %f14, %f15;
	st.shared.f32 	[shared_data], %f16;
$L__BB0_5:
	bar.sync 	0;
	setp.ge.s32 	%p4, %r22, %r15;
	mov.f32 	%f35, 0f00000000;
	@%p4 bra 	$L__BB0_8;
	mul.lo.s32 	%r7, %r15, %r1;
	ld.shared.f32 	%f4, [shared_data];
	mov.f32 	%f35, 0f00000000;
	mov.u32 	%r8, %ntid.x;
	mov.u32 	%r21, %r22;
$L__BB0_7:
	add.s32 	%r18, %r21, %r7;
	mul.wide.s32 	%rd11, %r18, 4;
	add.s64 	%rd12, %rd1, %rd11;
	ld.global.f32 	%f19, [%rd12];
	sub.f32 	%f20, %f19, %f4;
	fma.rn.f32 	%f35, %f20, %f20, %f35;
	add.s32 	%r21, %r21, %r8;
	setp.lt.s32 	%p5, %r21, %r15;
	@%p5 bra 	$L__BB0_7;
$L__BB0_8:
	setp.ne.s32 	%p6, %r22, 0;
	atom.shared.add.f32 	%f21, [shared_data+4], %f35;
	bar.sync 	0;
	@%p6 bra 	$L__BB0_10;
	ld.shared.f32 	%f22, [shared_data+4];
	cvt.rn.f32.s32 	%f23, %r15;
	div.rn.f32 	%f24, %f22, %f23;
	sqrt.rn.f32 	%f25, %f24;
	st.shared.f32 	[shared_data+4], %f25;
$L__BB0_10:
	setp.ge.s32 	%p7, %r22, %r15;
	bar.sync 	0;
	@%p7 bra 	$L__BB0_13;
	mul.lo.s32 	%r11, %r15, %r1;
	ld.shared.v2.f32 	{%f8, %f9}, [shared_data];
	mov.u32 	%r12, %ntid.x;
	cvta.to.global.u64 	%rd2, %rd6;
	cvta.to.global.u64 	%rd3, %rd7;
	cvta.to.global.u64 	%rd4, %rd5;
$L__BB0_12:
	add.s32 	%r19, %r22, %r11;
	mul.wide.s32 	%rd13, %r22, 4;
	add.s64 	%rd14, %rd2, %rd13;
	ld.global.f32 	%f26, [%rd14];
	mul.wide.s32 	%rd15, %r19, 4;
	add.s64 	%rd16, %rd1, %rd15;
	ld.global.f32 	%f27, [%rd16];
	sub.f32 	%f28, %f27, %f8;
	div.rn.f32 	%f29, %f28, %f9;
	ld.global.f32 	%f30, [%rd3];
	fma.rn.f32 	%f31, %f26, %f29, %f30;
	add.s64 	%rd17, %rd4, %rd15;
	st.global.f32 	[%rd17], %f31;
	add.s32 	%r22, %r22, %r12;
	setp.lt.s32 	%p8, %r22, %r15;
	@%p8 bra 	$L__BB0_12;
$L__BB0_13:
	ret;

}


// ===== COMPILED SASS (sm_100) =====

	.target	sm_100

	.elftype	@"ET_EXEC"


//--------------------- .note.nv.tkinfo           --------------------------
	.section	.note.nv.tkinfo,"",@"SHT_NOTE"
	.sectionflags	@"SHF_NOTE_NV_TKINFO"
	.tkinfo
        /*0018*/ 	.word	0x00000002
        /*0030*/ 	.string	""
        /*0030*/ 	.string	"ptxas"
        /*0030*/ 	.string	"Cuda compilation tools, release 13.0, V13.0.88"
        /*0030*/ 	.string	"Build cuda_13.0.r13.0/compiler.36424714_0"
        /*0030*/ 	.string	"-arch sm_100 -m 64 "



//--------------------- .note.nv.cuinfo           --------------------------
	.section	.note.nv.cuinfo,"",@"SHT_NOTE"
	.sectionflags	@"SHF_NOTE_NV_CUINFO"
        /*0018*/ 	.short	0x0002
        /*001a*/ 	.short	0x0064
        /*001c*/ 	.short	0x0082
	.zero		2


//--------------------- .nv.info                  --------------------------
	.section	.nv.info,"",@"SHT_CUDA_INFO"
	.align	4


	//----- nvinfo : EIATTR_REGCOUNT
	.align		4
        /*0000*/ 	.byte	0x04, 0x2f
        /*0002*/ 	.short	(.L_1 - .L_0)
	.align		4
.L_0:
        /*0004*/ 	.word	index@(_Z15layerNormKernelPKfPfS0_S0_i)
        /*0008*/ 	.word	0x00000019


	//----- nvinfo : EIATTR_FRAME_SIZE
	.align		4
.L_1:
        /*000c*/ 	.byte	0x04, 0x11
        /*000e*/ 	.short	(.L_3 - .L_2)
	.align		4
.L_2:
        /*0010*/ 	.word	index@($__internal_1_$__cuda_sm3x_div_rn_noftz_f32_slowpath)
        /*0014*/ 	.word	0x00000000


	//----- nvinfo : EIATTR_FRAME_SIZE
	.align		4
.L_3:
        /*0018*/ 	.byte	0x04, 0x11
        /*001a*/ 	.short	(.L_5 - .L_4)
	.align		4
.L_4:
        /*001c*/ 	.word	index@($__internal_0_$__cuda_sm20_sqrt_rn_f32_slowpath)
        /*0020*/ 	.word	0x00000000


	//----- nvinfo : EIATTR_FRAME_SIZE
	.align		4
.L_5:
        /*0024*/ 	.byte	0x04, 0x11
        /*0026*/ 	.short	(.L_7 - .L_6)
	.align		4
.L_6:
        /*0028*/ 	.word	index@(_Z15layerNormKernelPKfPfS0_S0_i)
        /*002c*/ 	.word	0x00000000


	//----- nvinfo : EIATTR_MIN_STACK_SIZE
	.align		4
.L_7:
        /*0030*/ 	.byte	0x04, 0x12
        /*0032*/ 	.short	(.L_9 - .L_8)
	.align		4
.L_8:
        /*0034*/ 	.word	index@(_Z15layerNormKernelPKfPfS0_S0_i)
        /*0038*/ 	.word	0x00000000
.L_9:


//--------------------- .nv.compat                --------------------------
	.section	.nv.compat,"",@"SHT_CUDA_COMPAT_INFO"
	.align	4
        /*0000*/ 	.byte	0x02, 0x09, 0x00, 0x00, 0x02, 0x02, 0x01, 0x00, 0x02, 0x05, 0x05, 0x00, 0x03, 0x07, 0x01, 0x01
        /*0010*/ 	.byte	0x02, 0x03, 0x00, 0x00, 0x02, 0x06, 0x01, 0x00, 0x04, 0x0b, 0x08, 0x00, 0x01, 0x00, 0x00, 0x00
        /*0020*/ 	.byte	0x00, 0x00, 0x00, 0x00


//--------------------- .nv.info._Z15layerNormKernelPKfPfS0_S0_i --------------------------
	.section	.nv.info._Z15layerNormKernelPKfPfS0_S0_i,"",@"SHT_CUDA_INFO"
	.sectionflags	@""
	.align	4


	//----- nvinfo : EIATTR_CUDA_API_VERSION
	.align		4
        /*0000*/ 	.byte	0x04, 0x37
        /*0002*/ 	.short	(.L_11 - .L_10)
.L_10:
        /*0004*/ 	.word	0x00000082


	//----- nvinfo : EIATTR_KPARAM_INFO
	.align		4
.L_11:
        /*0008*/ 	.byte	0x04, 0x17
        /*000a*/ 	.short	(.L_13 - .L_12)
.L_12:
        /*000c*/ 	.word	0x00000000
        /*0010*/ 	.short	0x0004
        /*0012*/ 	.short	0x0020
        /*0014*/ 	.byte	0x00, 0xf0, 0x11, 0x00


	//----- nvinfo : EIATTR_KPARAM_INFO
	.align		4
.L_13:
        /*0018*/ 	.byte	0x04, 0x17
        /*001a*/ 	.short	(.L_15 - .L_14)
.L_14:
        /*001c*/ 	.word	0x00000000
        /*0020*/ 	.short	0x0003
        /*0022*/ 	.short	0x0018
        /*0024*/ 	.byte	0x00, 0xf5, 0x21, 0x00


	//----- nvinfo : EIATTR_KPARAM_INFO
	.align		4
.L_15:
        /*0028*/ 	.byte	0x04, 0x17
        /*002a*/ 	.short	(.L_17 - .L_16)
.L_16:
        /*002c*/ 	.word	0x00000000
        /*0030*/ 	.short	0x0002
        /*0032*/ 	.short	0x0010
        /*0034*/ 	.byte	0x00, 0xf5, 0x21, 0x00


	//----- nvinfo : EIATTR_KPARAM_INFO
	.align		4
.L_17:
        /*0038*/ 	.byte	0x04, 0x17
        /*003a*/ 	.short	(.L_19 - .L_18)
.L_18:
        /*003c*/ 	.word	0x00000000
        /*0040*/ 	.short	0x0001
        /*0042*/ 	.short	0x0008
        /*0044*/ 	.byte	0x00, 0xf5, 0x21, 0x00


	//----- nvinfo : EIATTR_KPARAM_INFO
	.align		4
.L_19:
        /*0048*/ 	.byte	0x04, 0x17
        /*004a*/ 	.short	(.L_21 - .L_20)
.L_20:
        /*004c*/ 	.word	0x00000000
        /*0050*/ 	.short	0x0000
        /*0052*/ 	.short	0x0000
        /*0054*/ 	.byte	0x00, 0xf5, 0x21, 0x00


	//----- nvinfo : EIATTR_SPARSE_MMA_MASK
	.align		4
.L_21:
        /*0058*/ 	.byte	0x03, 0x50
        /*005a*/ 	.short	0x0000


	//----- nvinfo : EIATTR_MAXREG_COUNT
	.align		4
        /*005c*/ 	.byte	0x03, 0x1b
        /*005e*/ 	.short	0x00ff


	//----- nvinfo : EIATTR_NUM_BARRIERS
	.align		4
        /*0060*/ 	.byte	0x02, 0x4c
        /*0062*/ 	.byte	0x01
	.zero		1


	//----- nvinfo : EIATTR_MERCURY_ISA_VERSION
	.align		4
        /*0064*/ 	.byte	0x03, 0x5f
        /*0066*/ 	.short	0x0101


	//----- nvinfo : EIATTR_VRC_CTA_INIT_COUNT
	.align		4
        /*0068*/ 	.byte	0x02, 0x4a
	.zero		1
	.zero		1


	//----- nvinfo : EIATTR_EXIT_INSTR_OFFSETS
	.align		4
        /*006c*/ 	.byte	0x04, 0x1c
        /*006e*/ 	.short	(.L_23 - .L_22)


	//   ....[0]....
.L_22:
        /*0070*/ 	.word	0x000007c0


	//   ....[1]....
        /*0074*/ 	.word	0x000009f0


	//----- nvinfo : EIATTR_CRS_STACK_SIZE
	.align		4
.L_23:
        /*0078*/ 	.byte	0x04, 0x1e
        /*007a*/ 	.short	(.L_25 - .L_24)
.L_24:
        /*007c*/ 	.word	0x00000000


	//----- nvinfo : EIATTR_CBANK_PARAM_SIZE
	.align		4
.L_25:
        /*0080*/ 	.byte	0x03, 0x19
        /*0082*/ 	.short	0x0024


	//----- nvinfo : EIATTR_PARAM_CBANK
	.align		4
        /*0084*/ 	.byte	0x04, 0x0a
        /*0086*/ 	.short	(.L_27 - .L_26)
	.align		4
.L_26:
        /*0088*/ 	.word	index@(.nv.constant0._Z15layerNormKernelPKfPfS0_S0_i)
        /*008c*/ 	.short	0x0380
        /*008e*/ 	.short	0x0024


	//----- nvinfo : EIATTR_SW_WAR
	.align		4
.L_27:
        /*0090*/ 	.byte	0x04, 0x36
        /*0092*/ 	.short	(.L_29 - .L_28)
.L_28:
        /*0094*/ 	.word	0x00000008
.L_29:


//--------------------- .nv.callgraph             --------------------------
	.section	.nv.callgraph,"",@"SHT_CUDA_CALLGRAPH"
	.align	4
	.sectionentsize	8
	.align		4
        /*0000*/ 	.word	0x00000000
	.align		4
        /*0004*/ 	.word	0xffffffff
	.align		4
        /*0008*/ 	.word	0x00000000
	.align		4
        /*000c*/ 	.word	0xfffffffe
	.align		4
        /*0010*/ 	.word	0x00000000
	.align		4
        /*0014*/ 	.word	0xfffffffd
	.align		4
        /*0018*/ 	.word	0x00000000
	.align		4
        /*001c*/ 	.word	0xfffffffc


//--------------------- .text._Z15layerNormKernelPKfPfS0_S0_i --------------------------
	.section	.text._Z15layerNormKernelPKfPfS0_S0_i,"ax",@progbits
	.align	128
        .global         _Z15layerNormKernelPKfPfS0_S0_i
        .type           _Z15layerNormKernelPKfPfS0_S0_i,@function
        .size           _Z15layerNormKernelPKfPfS0_S0_i,(.L_x_37 - _Z15layerNormKernelPKfPfS0_S0_i)
        .other          _Z15layerNormKernelPKfPfS0_S0_i,@"STO_CUDA_ENTRY STV_DEFAULT"
_Z15layerNormKernelPKfPfS0_S0_i:
.text._Z15layerNormKernelPKfPfS0_S0_i:
[----:B------:R-:W-:Y:S01]  /*0000*/  LDC R1, c[0x0][0x37c] ;  /* 0x0000df00ff017b82 */ /* 0x000fe20000000800 */
[----:B------:R-:W0:Y:S07]  /*0010*/  S2R R11, SR_TID.X ;  /* 0x00000000000b7919 */ /* 0x000e2e0000002100 */
[----:B------:R-:W0:Y:S01]  /*0020*/  LDC R13, c[0x0][0x3a0] ;  /* 0x0000e800ff0d7b82 */ /* 0x000e220000000800 */
[----:B------:R-:W1:Y:S01]  /*0030*/  LDCU.64 UR6, c[0x0][0x358] ;  /* 0x00006b00ff0677ac */ /* 0x000e620008000a00 */
[----:B------:R-:W-:Y:S01]  /*0040*/  BSSY.RECONVERGENT B0, `(.L_x_0) ;  /* 0x0000010000007945 */ /* 0x000fe20003800200 */
[----:B------:R-:W-:-:S05]  /*0050*/  IMAD.MOV.U32 R7, RZ, RZ, RZ ;  /* 0x000000ffff077224 */ /* 0x000fca00078e00ff */
[----:B------:R-:W2:Y:S01]  /*0060*/  S2UR UR8, SR_CTAID.X ;  /* 0x00000000000879c3 */ /* 0x000ea20000002500 */
[----:B0-----:R-:W-:-:S13]  /*0070*/  ISETP.GT.AND P0, PT, R11, R13, PT ;  /* 0x0000000d0b00720c */ /* 0x001fda0003f04270 */
[----:B-12---:R-:W-:Y:S05]  /*0080*/  @P0 BRA `(.L_x_1) ;  /* 0x00000000002c0947 */ /* 0x006fea0003800000 */
[----:B------:R-:W0:Y:S01]  /*0090*/  LDC R9, c[0x0][0x360] ;  /* 0x0000d800ff097b82 */ /* 0x000e220000000800 */
[----:B------:R-:W-:Y:S01]  /*00a0*/  IMAD.MOV.U32 R7, RZ, RZ, RZ ;  /* 0x000000ffff077224 */ /* 0x000fe200078e00ff */
[----:B------:R-:W-:-:S06]  /*00b0*/  MOV R0, R11 ;  /* 0x0000000b00007202 */ /* 0x000fcc0000000f00 */
[----:B------:R-:W1:Y:S02]  /*00c0*/  LDC.64 R4, c[0x0][0x380] ;  /* 0x0000e000ff047b82 */ /* 0x000e640000000a00 */
.L_x_2:
[----:B------:R-:W-:-:S04]  /*00d0*/  IMAD R3, R13, UR8, R0 ;  /* 0x000000080d037c24 */ /* 0x000fc8000f8e0200 */
[----:B-1----:R-:W-:-:S06]  /*00e0*/  IMAD.WIDE R2, R3, 0x4, R4 ;  /* 0x0000000403027825 */ /* 0x002fcc00078e0204 */
[----:B------:R-:W2:Y:S01]  /*00f0*/  LDG.E R2, desc[UR6][R2.64] ;  /* 0x0000000602027981 */ /* 0x000ea2000c1e1900 */
[----:B0-----:R-:W-:-:S05]  /*0100*/  IMAD.IADD R0, R9, 0x1, R0 ;  /* 0x0000000109007824 */ /* 0x001fca00078e0200 */
[----:B------:R-:W-:Y:S01]  /*0110*/  ISETP.GT.AND P0, PT, R0, R13, PT ;  /* 0x0000000d0000720c */ /* 0x000fe20003f04270 */
[----:B--2---:R-:W-:-:S12]  /*0120*/  FADD R7, R2, R7 ;  /* 0x0000000702077221 */ /* 0x004fd80000000000 */
[----:B------:R-:W-:Y:S05]  /*0130*/  @!P0 BRA `(.L_x_2) ;  /* 0xfffffffc00e48947 */ /* 0x000fea000383ffff */
.L_x_1:
[----:B------:R-:W-:Y:S05]  /*0140*/  BSYNC.RECONVERGENT B0 ;  /* 0x0000000000007941 */ /* 0x000fea0003800200 */
.L_x_0:
[----:B------:R-:W0:Y:S01]  /*0150*/  S2UR UR5, SR_CgaCtaId ;  /* 0x00000000000579c3 */ /* 0x000e220000008800 */
[----:B------:R-:W-:Y:S01]  /*0160*/  UMOV UR4, 0x400 ;  /* 0x0000040000047882 */ /* 0x000fe20000000000 */
[----:B------:R-:W-:Y:S01]  /*0170*/  BSSY.RECONVERGENT B0, `(.L_x_3) ;  /* 0x0000007000007945 */ /* 0x000fe20003800200 */
[----:B0-----:R-:W-:-:S06]  /*0180*/  ULEA UR4, UR5, UR4, 0x18 ;  /* 0x0000000405047291 */ /* 0x001fcc000f8ec0ff */
[----:B------:R-:W-:-:S07]  /*0190*/  IMAD.U32 R0, RZ, RZ, UR4 ;  /* 0x00000004ff007e24 */ /* 0x000fce000f8e00ff */
.L_x_4:
[----:B------:R-:W0:Y:S02]  /*01a0*/  LDS R2, [R0] ;  /* 0x0000000000027984 */ /* 0x000e240000000800 */
[----:B0-----:R-:W-:-:S05]  /*01b0*/  FADD R3, R7, R2 ;  /* 0x0000000207037221 */ /* 0x001fca0000000000 */
[----:B------:R-:W0:Y:S02]  /*01c0*/  ATOMS.CAST.SPIN P0, [R0], R2, R3 ;  /* 0x000000020000758d */ /* 0x000e240001800003 */
[----:B0-----:R-:W-:Y:S05]  /*01d0*/  @!P0 BRA `(.L_x_4) ;  /* 0xfffffffc00f08947 */ /* 0x001fea000383ffff */
[----:B------:R-:W-:Y:S05]  /*01e0*/  BSYNC.RECONVERGENT B0 ;  /* 0x0000000000007941 */ /* 0x000fea0003800200 */
.L_x_3:
[----:B------:R-:W-:Y:S01]  /*01f0*/  BAR.SYNC.DEFER_BLOCKING 0x0 ;  /* 0x0000000000007b1d */ /* 0x000fe20000010000 */
[----:B------:R-:W-:-:S05]  /*0200*/  ISETP.NE.AND P0, PT, R11, RZ, PT ;  /* 0x000000ff0b00720c */ /* 0x000fca0003f05270 */
[----:B------:R-:W-:Y:S08]  /*0210*/  BSSY.RECONVERGENT B0, `(.L_x_5) ;  /* 0x0000015000007945 */ /* 0x000ff00003800200 */
[----:B------:R-:W-:Y:S05]  /*0220*/  @P0 BRA `(.L_x_6) ;  /* 0x00000000004c0947 */ /* 0x000fea0003800000 */
[----:B------:R-:W0:Y:S01]  /*0230*/  LDS R0, [R0] ;  /* 0x0000000000007984 */ /* 0x000e220000000800 */
[----:B------:R-:W-:-:S04]  /*0240*/  IADD3 R2, PT, PT, R13, -0x1, RZ ;  /* 0xffffffff0d027810 */ /* 0x000fc80007ffe0ff */
[----:B------:R-:W-:-:S04]  /*0250*/  I2FP.F32.S32 R3, R2 ;  /* 0x0000000200037245 */ /* 0x000fc80000201400 */
[----:B------:R-:W1:Y:S02]  /*0260*/  MUFU.RCP R2, R3 ;  /* 0x0000000300027308 */ /* 0x000e640000001000 */
[----:B-1----:R-:W-:-:S04]  /*0270*/  FFMA R5, -R3, R2, 1 ;  /* 0x3f80000003057423 */ /* 0x002fc80000000102 */
[----:B------:R-:W-:Y:S02]  /*0280*/  FFMA R5, R2, R5, R2 ;  /* 0x0000000502057223 */ /* 0x000fe40000000002 */
[----:B0-----:R-:W0:Y:S02]  /*0290*/  FCHK P0, R0, R3 ;  /* 0x0000000300007302 */ /* 0x001e240000000000 */
[----:B------:R-:W-:-:S04]  /*02a0*/  FFMA R2, R0, R5, RZ ;  /* 0x0000000500027223 */ /* 0x000fc800000000ff */
[----:B------:R-:W-:-:S04]  /*02b0*/  FFMA R4, -R3, R2, R0 ;  /* 0x0000000203047223 */ /* 0x000fc80000000100 */
[----:B------:R-:W-:Y:S01]  /*02c0*/  FFMA R5, R5, R4, R2 ;  /* 0x0000000405057223 */ /* 0x000fe20000000002 */
[----:B0-----:R-:W-:Y:S06]  /*02d0*/  @!P0 BRA `(.L_x_7) ;  /* 0x00000000000c8947 */ /* 0x001fec0003800000 */
[----:B------:R-:W-:-:S07]  /*02e0*/  MOV R14, 0x300 ;  /* 0x00000300000e7802 */ /* 0x000fce0000000f00 */
[----:B------:R-:W-:Y:S05]  /*02f0*/  CALL.REL.NOINC `($__internal_1_$__cuda_sm3x_div_rn_noftz_f32_slowpath) ;  /* 0x00000008001c7944 */ /* 0x000fea0003c00000 */
[----:B------:R-:W-:-:S07]  /*0300*/  IMAD.MOV.U32 R5, RZ, RZ, R0 ;  /* 0x000000ffff057224 */ /* 0x000fce00078e0000 */
.L_x_7:
[----:B------:R-:W0:Y:S01]  /*0310*/  S2UR UR5, SR_CgaCtaId ;  /* 0x00000000000579c3 */ /* 0x000e220000008800 */
[----:B------:R-:W-:Y:S02]  /*0320*/  UMOV UR4, 0x400 ;  /* 0x0000040000047882 */ /* 0x000fe40000000000 */
[----:B0-----:R-:W-:-:S06]  /*0330*/  ULEA UR4, UR5, UR4, 0x18 ;  /* 0x0000000405047291 */ /* 0x001fcc000f8ec0ff */
[----:B------:R-:W-:-:S05]  /*0340*/  IMAD.U32 R0, RZ, RZ, UR4 ;  /* 0x00000004ff007e24 */ /* 0x000fca000f8e00ff */
[----:B------:R0:W-:Y:S02]  /*0350*/  STS [R0], R5 ;  /* 0x0000000500007388 */ /* 0x0001e40000000800 */
.L_x_6:
[----:B------:R-:W-:Y:S05]  /*0360*/  BSYNC.RECONVERGENT B0 ;  /* 0x0000000000007941 */ /* 0x000fea0003800200 */
.L_x_5:
[----:B------:R-:W1:Y:S01]  /*0370*/  LDC R13, c[0x0][0x3a0] ;  /* 0x0000e800ff0d7b82 */ /* 0x000e620000000800 */
[----:B------:R-:W-:Y:S01]  /*0380*/  BSSY.RECONVERGENT B0, `(.L_x_8) ;  /* 0x0000013000007945 */ /* 0x000fe20003800200 */
[----:B------:R-:W-:-:S06]  /*0390*/  HFMA2 R7, -RZ, RZ, 0, 0 ;  /* 0x00000000ff077431 */ /* 0x000fcc00000001ff */
[----:B------:R-:W-:Y:S01]  /*03a0*/  BAR.SYNC.DEFER_BLOCKING 0x0 ;  /* 0x0000000000007b1d */ /* 0x000fe20000010000 */
[C---:B------:R-:W-:Y:S02]  /*03b0*/  ISETP.NE.AND P0, PT, R11.reuse, RZ, PT ;  /* 0x000000ff0b00720c */ /* 0x040fe40003f05270 */
[----:B-1----:R-:W-:-:S13]  /*03c0*/  ISETP.GE.AND P1, PT, R11, R13, PT ;  /* 0x0000000d0b00720c */ /* 0x002fda0003f26270 */
[----:B------:R-:W-:Y:S05]  /*03d0*/  @P1 BRA `(.L_x_9) ;  /* 0x0000000000341947 */ /* 0x000fea0003800000 */
[----:B------:R1:W2:Y:S01]  /*03e0*/  LDS R6, [R0] ;  /* 0x0000000000067984 */ /* 0x0002a20000000800 */
[----:B------:R-:W3:Y:S01]  /*03f0*/  LDC R9, c[0x0][0x360] ;  /* 0x0000d800ff097b82 */ /* 0x000ee20000000800 */
[----:B------:R-:W-:Y:S02]  /*0400*/  IMAD.MOV.U32 R7, RZ, RZ, RZ ;  /* 0x000000ffff077224 */ /* 0x000fe400078e00ff */
[----:B------:R-:W-:-:S05]  /*0410*/  IMAD.MOV.U32 R8, RZ, RZ, R11 ;  /* 0x000000ffff087224 */ /* 0x000fca00078e000b */
[----:B01----:R-:W0:Y:S02]  /*0420*/  LDC.64 R4, c[0x0][0x380] ;  /* 0x0000e000ff047b82 */ /* 0x003e240000000a00 */
.L_x_10:
[----:B------:R-:W-:-:S04]  /*0430*/  IMAD R3, R13, UR8, R8 ;  /* 0x000000080d037c24 */ /* 0x000fc8000f8e0208 */
[----:B0-----:R-:W-:-:S06]  /*0440*/  IMAD.WIDE R2, R3, 0x4, R4 ;  /* 0x0000000403027825 */ /* 0x001fcc00078e0204 */
[----:B------:R-:W2:Y:S01]  /*0450*/  LDG.E R3, desc[UR6][R2.64] ;  /* 0x0000000602037981 */ /* 0x000ea2000c1e1900 */
[----:B---3--:R-:W-:-:S04]  /*0460*/  IADD3 R8, PT, PT, R9, R8, RZ ;  /* 0x0000000809087210 */ /* 0x008fc80007ffe0ff */
[----:B------:R-:W-:Y:S01]  /*0470*/  ISETP.GE.AND P1, PT, R8, R13, PT ;  /* 0x0000000d0800720c */ /* 0x000fe20003f26270 */
[----:B--2---:R-:W-:-:S04]  /*0480*/  FADD R10, -R6, R3 ;  /* 0x00000003060a7221 */ /* 0x004fc80000000100 */
[----:B------:R-:W-:-:S08]  /*0490*/  FFMA R7, R10, R10, R7 ;  /* 0x0000000a0a077223 */ /* 0x000fd00000000007 */
[----:B------:R-:W-:Y:S05]  /*04a0*/  @!P1 BRA `(.L_x_10) ;  /* 0xfffffffc00e09947 */ /* 0x000fea000383ffff */
.L_x_9:
[----:B------:R-:W-:Y:S05]  /*04b0*/  BSYNC.RECONVERGENT B0 ;  /* 0x0000000000007941 */ /* 0x000fea0003800200 */
.L_x_8:
[----:B------:R-:W-:Y:S01]  /*04c0*/  BSSY.RECONVERGENT B0, `(.L_x_11) ;  /* 0x0000005000007945 */ /* 0x000fe20003800200 */
.L_x_12:
[----:B------:R-:W1:Y:S02]  /*04d0*/  LDS R2, [R0+0x4] ;  /* 0x0000040000027984 */ /* 0x000e640000000800 */
[----:B-1----:R-:W-:-:S05]  /*04e0*/  FADD R3, R7, R2 ;  /* 0x0000000207037221 */ /* 0x002fca0000000000 */
[----:B------:R-:W1:Y:S02]  /*04f0*/  ATOMS.CAST.SPIN P1, [R0+0x4], R2, R3 ;  /* 0x000004020000758d */ /* 0x000e640001820003 */
[----:B-1----:R-:W-:Y:S05]  /*0500*/  @!P1 BRA `(.L_x_12) ;  /* 0xfffffffc00f09947 */ /* 0x002fea000383ffff */
[----:B------:R-:W-:Y:S05]  /*0510*/  BSYNC.RECONVERGENT B0 ;  /* 0x0000000000007941 */ /* 0x000fea0003800200 */
.L_x_11:
[----:B------:R-:W-:Y:S06]  /*0520*/  BAR.SYNC.DEFER_BLOCKING 0x0 ;  /* 0x0000000000007b1d */ /* 0x000fec0000010000 */
[----:B------:R-:W-:Y:S04]  /*0530*/  BSSY.RECONVERGENT B0, `(.L_x_13) ;  /* 0x0000025000007945 */ /* 0x000fe80003800200 */
[----:B------:R-:W-:Y:S05]  /*0540*/  @P0 BRA `(.L_x_14) ;  /* 0x00000000008c0947 */ /* 0x000fea0003800000 */
[----:B0-----:R-:W0:Y:S01]  /*0550*/  LDS R0, [R0+0x4] ;  /* 0x0000040000007984 */ /* 0x001e220000000800 */
[----:B------:R-:W-:Y:S01]  /*0560*/  I2FP.F32.S32 R3, R13 ;  /* 0x0000000d00037245 */ /* 0x000fe20000201400 */
[----:B------:R-:W-:Y:S03]  /*0570*/  BSSY.RECONVERGENT B1, `(.L_x_15) ;  /* 0x000000c000017945 */ /* 0x000fe60003800200 */
        /* <DEDUP_REMOVED lines=11> */
.L_x_16:
[----:B------:R-:W-:Y:S05]  /*0630*/  BSYNC.RECONVERGENT B1 ;  /* 0x0000000000017941 */ /* 0x000fea0003800200 */
.L_x_15:
[----:B------:R-:W-:Y:S01]  /*0640*/  VIADD R0, R2, 0xf3000000 ;  /* 0xf300000002007836 */ /* 0x000fe20000000000 */
[----:B------:R0:W1:Y:S01]  /*0650*/  MUFU.RSQ R5, R2 ;  /* 0x0000000200057308 */ /* 0x0000620000001400 */
[----:B------:R-:W-:Y:S03]  /*0660*/  BSSY.RECONVERGENT B1, `(.L_x_17) ;  /* 0x000000c000017945 */ /* 0x000fe60003800200 */
[----:B------:R-:W-:-:S13]  /*0670*/  ISETP.GT.U32.AND P0, PT, R0, 0x727fffff, PT ;  /* 0x727fffff0000780c */ /* 0x000fda0003f04070 */
[----:B01----:R-:W-:Y:S05]  /*0680*/  @!P0 BRA `(.L_x_18) ;  /* 0x0000000000148947 */ /* 0x003fea0003800000 */
[----:B------:R-:W-:Y:S02]  /*0690*/  MOV R0, R2 ;  /* 0x0000000200007202 */ /* 0x000fe40000000f00 */
[----:B------:R-:W-:-:S07]  /*06a0*/  MOV R7, 0x6c0 ;  /* 0x000006c000077802 */ /* 0x000fce0000000f00 */
[----:B------:R-:W-:Y:S05]  /*06b0*/  CALL.REL.NOINC `($__internal_0_$__cuda_sm20_sqrt_rn_f32_slowpath) ;  /* 0x0000000000d07944 */ /* 0x000fea0003c00000 */
[----:B------:R-:W-:Y:S01]  /*06c0*/  IMAD.MOV.U32 R3, RZ, RZ, R0 ;  /* 0x000000ffff037224 */ /* 0x000fe200078e0000 */
[----:B------:R-:W-:Y:S06]  /*06d0*/  BRA `(.L_x_19) ;  /* 0x0000000000107947 */ /* 0x000fec0003800000 */
.L_x_18:
[C---:B------:R-:W-:Y:S01]  /*06e0*/  FMUL.FTZ R3, R5.reuse, R2 ;  /* 0x0000000205037220 */ /* 0x040fe20000410000 */
[----:B------:R-:W-:-:S03]  /*06f0*/  FMUL.FTZ R0, R5, 0.5 ;  /* 0x3f00000005007820 */ /* 0x000fc60000410000 */
[----:B------:R-:W-:-:S04]  /*0700*/  FFMA R2, -R3, R3, R2 ;  /* 0x0000000303027223 */ /* 0x000fc80000000102 */
[----:B------:R-:W-:-:S07]  /*0710*/  FFMA R3, R2, R0, R3 ;  /* 0x0000000002037223 */ /* 0x000fce0000000003 */
.L_x_19:
[----:B------:R-:W-:Y:S05]  /*0720*/  BSYNC.RECONVERGENT B1 ;  /* 0x0000000000017941 */ /* 0x000fea0003800200 */
.L_x_17:
[----:B------:R-:W0:Y:S01]  /*0730*/  S2UR UR5, SR_CgaCtaId ;  /* 0x00000000000579c3 */ /* 0x000e220000008800 */
[----:B------:R-:W-:Y:S02]  /*0740*/  UMOV UR4, 0x400 ;  /* 0x0000040000047882 */ /* 0x000fe40000000000 */
[----:B0-----:R-:W-:-:S06]  /*0750*/  ULEA UR4, UR5, UR4, 0x18 ;  /* 0x0000000405047291 */ /* 0x001fcc000f8ec0ff */
[----:B------:R-:W-:-:S05]  /*0760*/  IMAD.U32 R0, RZ, RZ, UR4 ;  /* 0x00000004ff007e24 */ /* 0x000fca000f8e00ff */
[----:B------:R1:W-:Y:S02]  /*0770*/  STS [R0+0x4], R3 ;  /* 0x0000040300007388 */ /* 0x0003e40000000800 */
.L_x_14:
[----:B------:R-:W-:Y:S05]  /*0780*/  BSYNC.RECONVERGENT B0 ;  /* 0x0000000000007941 */ /* 0x000fea0003800200 */
.L_x_13:
[----:B------:R-:W2:Y:S01]  /*0790*/  LDCU UR4, c[0x0][0x3a0] ;  /* 0x00007400ff0477ac */ /* 0x000ea20008000800 */
[----:B------:R-:W-:Y:S01]  /*07a0*/  BAR.SYNC.DEFER_BLOCKING 0x0 ;  /* 0x0000000000007b1d */ /* 0x000fe20000010000 */
[----:B--2---:R-:W-:-:S13]  /*07b0*/  ISETP.GE.AND P0, PT, R11, UR4, PT ;  /* 0x000000040b007c0c */ /* 0x004fda000bf06270 */
[----:B------:R-:W-:Y:S05]  /*07c0*/  @P0 EXIT ;  /* 0x000000000000094d */ /* 0x000fea0003800000 */
[----:B-1----:R1:W2:Y:S01]  /*07d0*/  LDS.64 R2, [R0] ;  /* 0x0000000000027984 */ /* 0x0022a20000000a00 */
[----:B------:R-:W3:Y:S01]  /*07e0*/  LDC R10, c[0x0][0x3a0] ;  /* 0x0000e800ff0a7b82 */ /* 0x000ee20000000800 */
[----:B------:R-:W4:Y:S01]  /*07f0*/  LDCU UR4, c[0x0][0x360] ;  /* 0x00006c00ff0477ac */ /* 0x000f220008000800 */
[----:B------:R-:W0:Y:S06]  /*0800*/  LDCU UR5, c[0x0][0x3a0] ;  /* 0x00007400ff0577ac */ /* 0x000e2c0008000800 */
[----:B------:R-:W1:Y:S08]  /*0810*/  LDC.64 R8, c[0x0][0x380] ;  /* 0x0000e000ff087b82 */ /* 0x000e700000000a00 */
[----:B------:R-:W1:Y:S08]  /*0820*/  LDC.64 R6, c[0x0][0x390] ;  /* 0x0000e400ff067b82 */ /* 0x000e700000000a00 */
[----:B0---4-:R-:W0:Y:S02]  /*0830*/  LDC.64 R4, c[0x0][0x388] ;  /* 0x0000e200ff047b82 */ /* 0x011e240000000a00 */
.L_x_22:
[----:B---3--:R-:W-:-:S04]  /*0840*/  IMAD R13, R10, UR8, R11 ;  /* 0x000000080a0d7c24 */ /* 0x008fc8000f8e020b */
[----:B-1--4-:R-:W-:-:S06]  /*0850*/  IMAD.WIDE R16, R13, 0x4, R8 ;  /* 0x000000040d107825 */ /* 0x012fcc00078e0208 */
[----:B------:R-:W3:Y:S01]  /*0860*/  LDG.E R17, desc[UR6][R16.64] ;  /* 0x0000000610117981 */ /* 0x000ee2000c1e1900 */
[----:B------:R-:W-:-:S05]  /*0870*/  IMAD.WIDE R14, R11, 0x4, R6 ;  /* 0x000000040b0e7825 */ /* 0x000fca00078e0206 */
[----:B------:R1:W5:Y:S01]  /*0880*/  LDG.E R12, desc[UR6][R14.64] ;  /* 0x000000060e0c7981 */ /* 0x000362000c1e1900 */
[----:B--2---:R-:W2:Y:S01]  /*0890*/  MUFU.RCP R18, R3 ;  /* 0x0000000300127308 */ /* 0x004ea20000001000 */
[----:B------:R-:W-:Y:S01]  /*08a0*/  BSSY.RECONVERGENT B0, `(.L_x_20) ;  /* 0x000000c000007945 */ /* 0x000fe20003800200 */
[----:B--2---:R-:W-:-:S04]  /*08b0*/  FFMA R19, -R3, R18, 1 ;  /* 0x3f80000003137423 */ /* 0x004fc80000000112 */
[----:B------:R-:W-:Y:S01]  /*08c0*/  FFMA R19, R18, R19, R18 ;  /* 0x0000001312137223 */ /* 0x000fe20000000012 */
[----:B---3--:R-:W-:-:S04]  /*08d0*/  FADD R0, -R2, R17 ;  /* 0x0000001102007221 */ /* 0x008fc80000000100 */
[----:B------:R-:W2:Y:S01]  /*08e0*/  FCHK P0, R0, R3 ;  /* 0x0000000300007302 */ /* 0x000ea20000000000 */
[----:B------:R-:W-:-:S04]  /*08f0*/  FFMA R18, R0, R19, RZ ;  /* 0x0000001300127223 */ /* 0x000fc800000000ff */
[----:B------:R-:W-:-:S04]  /*0900*/  FFMA R20, -R3, R18, R0 ;  /* 0x0000001203147223 */ /* 0x000fc80000000100 */
[----:B------:R-:W-:Y:S01]  /*0910*/  FFMA R19, R19, R20, R18 ;  /* 0x0000001413137223 */ /* 0x000fe20000000012 */
[----:B-12---:R-:W-:Y:S06]  /*0920*/  @!P0 BRA `(.L_x_21) ;  /* 0x00000000000c8947 */ /* 0x006fec0003800000 */
[----:B------:R-:W-:-:S07]  /*0930*/  MOV R14, 0x950 ;  /* 0x00000950000e7802 */ /* 0x000fce0000000f00 */
[----:B0----5:R-:W-:Y:S05]  /*0940*/  CALL.REL.NOINC `($__internal_1_$__cuda_sm3x_div_rn_noftz_f32_slowpath) ;  /* 0x0000000000887944 */ /* 0x021fea0003c00000 */
[----:B------:R-:W-:-:S07]  /*0950*/  MOV R19, R0 ;  /* 0x0000000000137202 */ /* 0x000fce0000000f00 */
.L_x_21:
[----:B------:R-:W-:Y:S05]  /*0960*/  BSYNC.RECONVERGENT B0 ;  /* 0x0000000000007941 */ /* 0x000fea0003800200 */
.L_x_20:
[----:B------:R-:W1:Y:S02]  /*0970*/  LDC.64 R14, c[0x0][0x398] ;  /* 0x0000e600ff0e7b82 */ /* 0x000e640000000a00 */
[----:B-1----:R-:W2:Y:S01]  /*0980*/  LDG.E R15, desc[UR6][R14.64] ;  /* 0x000000060e0f7981 */ /* 0x002ea2000c1e1900 */
[----:B0-----:R-:W-:-:S04]  /*0990*/  IMAD.WIDE R16, R13, 0x4, R4 ;  /* 0x000000040d107825 */ /* 0x001fc800078e0204 */
[----:B------:R-:W-:-:S05]  /*09a0*/  VIADD R11, R11, UR4 ;  /* 0x000000040b0b7c36 */ /* 0x000fca0008000000 */
[----:B------:R-:W-:Y:S01]  /*09b0*/  ISETP.GE.AND P0, PT, R11, UR5, PT ;  /* 0x000000050b007c0c */ /* 0x000fe2000bf06270 */
[----:B--2--5:R-:W-:-:S05]  /*09c0*/  FFMA R19, R12, R19, R15 ;  /* 0x000000130c137223 */ /* 0x024fca000000000f */
[----:B------:R4:W-:Y:S07]  /*09d0*/  STG.E desc[UR6][R16.64], R19 ;  /* 0x0000001310007986 */ /* 0x0009ee000c101906 */
[----:B------:R-:W-:Y:S05]  /*09e0*/  @!P0 BRA `(.L_x_22) ;  /* 0xfffffffc00948947 */ /* 0x000fea000383ffff */
[----:B------:R-:W-:Y:S05]  /*09f0*/  EXIT ;  /* 0x000000000000794d */ /* 0x000fea0003800000 */
        .weak           $__internal_0_$__cuda_sm20_sqrt_rn_f32_slowpath
        .type           $__internal_0_$__cuda_sm20_sqrt_rn_f32_slowpath,@function
        .size           $__internal_0_$__cuda_sm20_sqrt_rn_f32_slowpath,($__internal_1_$__cuda_sm3x_div_rn_noftz_f32_slowpath - $__internal_0_$__cuda_sm20_sqrt_rn_f32_slowpath)
$__internal_0_$__cuda_sm20_sqrt_rn_f32_slowpath:
[----:B------:R-:W-:-:S13]  /*0a00*/  LOP3.LUT P0, RZ, R0, 0x7fffffff, RZ, 0xc0, !PT ;  /* 0x7fffffff00ff7812 */ /* 0x000fda000780c0ff */
[----:B------:R-:W-:Y:S01]  /*0a10*/  @!P0 IMAD.MOV.U32 R2, RZ, RZ, R0 ;  /* 0x000000ffff028224 */ /* 0x000fe200078e0000 */
[----:B------:R-:W-:Y:S06]  /*0a20*/  @!P0 BRA `(.L_x_23) ;  /* 0x0000000000408947 */ /* 0x000fec0003800000 */
[----:B------:R-:W-:-:S13]  /*0a30*/  FSETP.GEU.FTZ.AND P0, PT, R0, RZ, PT ;  /* 0x000000ff0000720b */ /* 0x000fda0003f1e000 */
[----:B------:R-:W-:Y:S01]  /*0a40*/  @!P0 MOV R2, 0x7fffffff ;  /* 0x7fffffff00028802 */ /* 0x000fe20000000f00 */
[----:B------:R-:W-:Y:S06]  /*0a50*/  @!P0 BRA `(.L_x_23) ;  /* 0x0000000000348947 */ /* 0x000fec0003800000 */
[----:B------:R-:W-:-:S13]  /*0a60*/  FSETP.GTU.FTZ.AND P0, PT, |R0|, +INF , PT ;  /* 0x7f8000000000780b */ /* 0x000fda0003f1c200 */
[----:B------:R-:W-:Y:S01]  /*0a70*/  @P0 FADD.FTZ R2, R0, 1 ;  /* 0x3f80000000020421 */ /* 0x000fe20000010000 */
[----:B------:R-:W-:Y:S06]  /*0a80*/  @P0 BRA `(.L_x_23) ;  /* 0x0000000000280947 */ /* 0x000fec0003800000 */
[----:B------:R-:W-:-:S13]  /*0a90*/  FSETP.NEU.FTZ.AND P0, PT, |R0|, +INF , PT ;  /* 0x7f8000000000780b */ /* 0x000fda0003f1d200 */
[----:B------:R-:W-:-:S04]  /*0aa0*/  @P0 FFMA R3, R0, 1.84467440737095516160e+19, RZ ;  /* 0x5f80000000030823 */ /* 0x000fc800000000ff */
[----:B------:R-:W0:Y:S02]  /*0ab0*/  @P0 MUFU.RSQ R2, R3 ;  /* 0x0000000300020308 */ /* 0x000e240000001400 */
[----:B0-----:R-:W-:Y:S01]  /*0ac0*/  @P0 FMUL.FTZ R4, R3, R2 ;  /* 0x0000000203040220 */ /* 0x001fe20000410000 */
[----:B------:R-:W-:Y:S01]  /*0ad0*/  @P0 FMUL.FTZ R6, R2, 0.5 ;  /* 0x3f00000002060820 */ /* 0x000fe20000410000 */
[----:B------:R-:W-:Y:S02]  /*0ae0*/  @!P0 IMAD.MOV.U32 R2, RZ, RZ, R0 ;  /* 0x000000ffff028224 */ /* 0x000fe400078e0000 */
[----:B------:R-:W-:-:S04]  /*0af0*/  @P0 FADD.FTZ R5, -R4, -RZ ;  /* 0x800000ff04050221 */ /* 0x000fc80000010100 */
[----:B------:R-:W-:-:S04]  /*0b00*/  @P0 FFMA R5, R4, R5, R3 ;  /* 0x0000000504050223 */ /* 0x000fc80000000003 */
[----:B------:R-:W-:-:S04]  /*0b10*/  @P0 FFMA R5, R5, R6, R4 ;  /* 0x0000000605050223 */ /* 0x000fc80000000004 */
[----:B------:R-:W-:-:S07]  /*0b20*/  @P0 FMUL.FTZ R2, R5, 2.3283064365386962891e-10 ;  /* 0x2f80000005020820 */ /* 0x000fce0000410000 */
.L_x_23:
[----:B------:R-:W-:Y:S01]  /*0b30*/  IMAD.MOV.U32 R0, RZ, RZ, R2 ;  /* 0x000000ffff007224 */ /* 0x000fe200078e0002 */
[----:B------:R-:W-:Y:S01]  /*0b40*/  MOV R2, R7 ;  /* 0x0000000700027202 */ /* 0x000fe20000000f00 */
[----:B------:R-:W-:-:S04]  /*0b50*/  IMAD.MOV.U32 R3, RZ, RZ, 0x0 ;  /* 0x00000000ff037424 */ /* 0x000fc800078e00ff */
[----:B------:R-:W-:Y:S05]  /*0b60*/  RET.REL.NODEC R2 `(_Z15layerNormKernelPKfPfS0_S0_i) ;  /* 0xfffffff402247950 */ /* 0x000fea0003c3ffff */
        .weak           $__internal_1_$__cuda_sm3x_div_rn_noftz_f32_slowpath
        .type           $__internal_1_$__cuda_sm3x_div_rn_noftz_f32_slowpath,@function
        .size           $__internal_1_$__cuda_sm3x_div_rn_noftz_f32_slowpath,(.L_x_37 - $__internal_1_$__cuda_sm3x_div_rn_noftz_f32_slowpath)
$__internal_1_$__cuda_sm3x_div_rn_noftz_f32_slowpath:
[----:B------:R-:W-:Y:S01]  /*0b70*/  SHF.R.U32.HI R15, RZ, 0x17, R3 ;  /* 0x00000017ff0f7819 */ /* 0x000fe20000011603 */
[----:B------:R-:W-:Y:S01]  /*0b80*/  BSSY.RECONVERGENT B2, `(.L_x_24) ;  /* 0x0000063000027945 */ /* 0x000fe20003800200 */
[----:B------:R-:W-:Y:S02]  /*0b90*/  SHF.R.U32.HI R16, RZ, 0x17, R0 ;  /* 0x00000017ff107819 */ /* 0x000fe40000011600 */
[----:B------:R-:W-:Y:S02]  /*0ba0*/  LOP3.LUT R15, R15, 0xff, RZ, 0xc0, !PT ;  /* 0x000000ff0f0f7812 */ /* 0x000fe400078ec0ff */
[----:B------:R-:W-:Y:S02]  /*0bb0*/  LOP3.LUT R19, R16, 0xff, RZ, 0xc0, !PT ;  /* 0x000000ff10137812 */ /* 0x000fe400078ec0ff */
[----:B------:R-:W-:Y:S02]  /*0bc0*/  IADD3 R20, PT, PT, R15, -0x1, RZ ;  /* 0xffffffff0f147810 */ /* 0x000fe40007ffe0ff */
[----:B------:R-:W-:Y:S01]  /*0bd0*/  MOV R17, R3 ;  /* 0x0000000300117202 */ /* 0x000fe20000000f00 */
[----:B------:R-:W-:Y:S01]  /*0be0*/  VIADD R18, R19, 0xffffffff ;  /* 0xffffffff13127836 */ /* 0x000fe20000000000 */
[----:B------:R-:W-:-:S04]  /*0bf0*/  ISETP.GT.U32.AND P0, PT, R20, 0xfd, PT ;  /* 0x000000fd1400780c */ /* 0x000fc80003f04070 */
[----:B------:R-:W-:-:S13]  /*0c00*/  ISETP.GT.U32.OR P0, PT, R18, 0xfd, P0 ;  /* 0x000000fd1200780c */ /* 0x000fda0000704470 */
[----:B------:R-:W-:Y:S01]  /*0c10*/  @!P0 IMAD.MOV.U32 R16, RZ, RZ, RZ ;  /* 0x000000ffff108224 */ /* 0x000fe200078e00ff */
[----:B------:R-:W-:Y:S06]  /*0c20*/  @!P0 BRA `(.L_x_25) ;  /* 0x00000000005c8947 */ /* 0x000fec0003800000 */
[----:B------:R-:W-:Y:S02]  /*0c30*/  FSETP.GTU.FTZ.AND P0, PT, |R0|, +INF , PT ;  /* 0x7f8000000000780b */ /* 0x000fe40003f1c200 */
[----:B------:R-:W-:-:S04]  /*0c40*/  FSETP.GTU.FTZ.AND P1, PT, |R3|, +INF , PT ;  /* 0x7f8000000300780b */ /* 0x000fc80003f3c200 */
[----:B------:R-:W-:-:S13]  /*0c50*/  PLOP3.LUT P0, PT, P0, P1, PT, 0xf8, 0x8f ;  /* 0x00000000008f781c */ /* 0x000fda0000703f70 */
[----:B------:R-:W-:Y:S05]  /*0c60*/  @P0 BRA `(.L_x_26) ;  /* 0x00000004004c0947 */ /* 0x000fea0003800000 */
[----:B------:R-:W-:-:S13]  /*0c70*/  LOP3.LUT P0, RZ, R17, 0x7fffffff, R0, 0xc8, !PT ;  /* 0x7fffffff11ff7812 */ /* 0x000fda000780c800 */
[----:B------:R-:W-:Y:S05]  /*0c80*/  @!P0 BRA `(.L_x_27) ;  /* 0x00000004003c8947 */ /* 0x000fea0003800000 */
[C---:B------:R-:W-:Y:S02]  /*0c90*/  FSETP.NEU.FTZ.AND P2, PT, |R0|.reuse, +INF , PT ;  /* 0x7f8000000000780b */ /* 0x040fe40003f5d200 */
[----:B------:R-:W-:Y:S02]  /*0ca0*/  FSETP.NEU.FTZ.AND P1, PT, |R3|, +INF , PT ;  /* 0x7f8000000300780b */ /* 0x000fe40003f3d200 */
[----:B------:R-:W-:-:S11]  /*0cb0*/  FSETP.NEU.FTZ.AND P0, PT, |R0|, +INF , PT ;  /* 0x7f8000000000780b */ /* 0x000fd60003f1d200 */
[----:B------:R-:W-:Y:S05]  /*0cc0*/  @!P1 BRA !P2, `(.L_x_27) ;  /* 0x00000004002c9947 */ /* 0x000fea0005000000 */
[----:B------:R-:W-:-:S04]  /*0cd0*/  LOP3.LUT P2, RZ, R0, 0x7fffffff, RZ, 0xc0, !PT ;  /* 0x7fffffff00ff7812 */ /* 0x000fc8000784c0ff */
[----:B------:R-:W-:-:S13]  /*0ce0*/  PLOP3.LUT P1, PT, P1, P2, PT, 0x2f, 0xf2 ;  /* 0x0000000000f2781c */ /* 0x000fda0000f24577 */
[----:B------:R-:W-:Y:S05]  /*0cf0*/  @P1 BRA `(.L_x_28) ;  /* 0x0000000400181947 */ /* 0x000fea0003800000 */
[----:B------:R-:W-:-:S04]  /*0d00*/  LOP3.LUT P1, RZ, R17, 0x7fffffff, RZ, 0xc0, !PT ;  /* 0x7fffffff11ff7812 */ /* 0x000fc8000782c0ff */
[----:B------:R-:W-:-:S13]  /*0d10*/  PLOP3.LUT P0, PT, P0, P1, PT, 0x2f, 0xf2 ;  /* 0x0000000000f2781c */ /* 0x000fda0000702577 */
[----:B------:R-:W-:Y:S05]  /*0d20*/  @P0 BRA `(.L_x_29) ;  /* 0x0000000400000947 */ /* 0x000fea0003800000 */
[----:B------:R-:W-:Y:S02]  /*0d30*/  ISETP.GE.AND P0, PT, R18, RZ, PT ;  /* 0x000000ff1200720c */ /* 0x000fe40003f06270 */
[----:B------:R-:W-:-:S11]  /*0d40*/  ISETP.GE.AND P1, PT, R20, RZ, PT ;  /* 0x000000ff1400720c */ /* 0x000fd60003f26270 */
[----:B------:R-:W-:Y:S01]  /*0d50*/  @P0 MOV R16, RZ ;  /* 0x000000ff00100202 */ /* 0x000fe20000000f00 */
[----:B------:R-:W-:Y:S02]  /*0d60*/  @!P0 IMAD.MOV.U32 R16, RZ, RZ, -0x40 ;  /* 0xffffffc0ff108424 */ /* 0x000fe400078e00ff */
[----:B------:R-:W-:Y:S01]  /*0d70*/  @!P0 FFMA R0, R0, 1.84467440737095516160e+19, RZ ;  /* 0x5f80000000008823 */ /* 0x000fe200000000ff */
[----:B------:R-:W-:Y:S02]  /*0d80*/  @!P1 FFMA R17, R3, 1.84467440737095516160e+19, RZ ;  /* 0x5f80000003119823 */ /* 0x000fe400000000ff */
[----:B------:R-:W-:-:S07]  /*0d90*/  @!P1 IADD3 R16, PT, PT, R16, 0x40, RZ ;  /* 0x0000004010109810 */ /* 0x000fce0007ffe0ff */
.L_x_25:
[----:B------:R-:W-:Y:S01]  /*0da0*/  LEA R18, R15, 0xc0800000, 0x17 ;  /* 0xc08000000f127811 */ /* 0x000fe200078eb8ff */
[----:B------:R-:W-:Y:S01]  /*0db0*/  BSSY.RECONVERGENT B3, `(.L_x_30) ;  /* 0x0000036000037945 */ /* 0x000fe20003800200 */
[----:B------:R-:W-:-:S03]  /*0dc0*/  IADD3 R19, PT, PT, R19, -0x7f, RZ ;  /* 0xffffff8113137810 */ /* 0x000fc60007ffe0ff */
[----:B------:R-:W-:Y:S02]  /*0dd0*/  IMAD.IADD R20, R17, 0x1, -R18 ;  /* 0x0000000111147824 */ /* 0x000fe400078e0a12 */
[C---:B------:R-:W-:Y:S01]  /*0de0*/  IMAD R0, R19.reuse, -0x800000, R0 ;  /* 0xff80000013007824 */ /* 0x040fe200078e0200 */
[----:B------:R-:W-:Y:S01]  /*0df0*/  IADD3 R19, PT, PT, R19, 0x7f, -R15 ;  /* 0x0000007f13137810 */ /* 0x000fe20007ffe80f */
[----:B------:R-:W0:Y:S01]  /*0e00*/  MUFU.RCP R17, R20 ;  /* 0x0000001400117308 */ /* 0x000e220000001000 */
[----:B------:R-:W-:-:S03]  /*0e10*/  FADD.FTZ R21, -R20, -RZ ;  /* 0x800000ff14157221 */ /* 0x000fc60000010100 */
[----:B------:R-:W-:Y:S02]  /*0e20*/  IMAD.IADD R19, R19, 0x1, R16 ;  /* 0x0000000113137824 */ /* 0x000fe400078e0210 */
[----:B0-----:R-:W-:-:S04]  /*0e30*/  FFMA R18, R17, R21, 1 ;  /* 0x3f80000011127423 */ /* 0x001fc80000000015 */
[----:B------:R-:W-:-:S04]  /*0e40*/  FFMA R17, R17, R18, R17 ;  /* 0x0000001211117223 */ /* 0x000fc80000000011 */
[----:B------:R-:W-:-:S04]  /*0e50*/  FFMA R18, R0, R17, RZ ;  /* 0x0000001100127223 */ /* 0x000fc800000000ff */
[----:B------:R-:W-:-:S04]  /*0e60*/  FFMA R22, R21, R18, R0 ;  /* 0x0000001215167223 */ /* 0x000fc80000000000 */
[----:B------:R-:W-:-:S04]  /*0e70*/  FFMA R18, R17, R22, R18 ;  /* 0x0000001611127223 */ /* 0x000fc80000000012 */
[----:B------:R-:W-:-:S04]  /*0e80*/  FFMA R21, R21, R18, R0 ;  /* 0x0000001215157223 */ /* 0x000fc80000000000 */
[----:B------:R-:W-:-:S05]  /*0e90*/  FFMA R0, R17, R21, R18 ;  /* 0x0000001511007223 */ /* 0x000fca0000000012 */
[----:B------:R-:W-:-:S04]  /*0ea0*/  SHF.R.U32.HI R15, RZ, 0x17, R0 ;  /* 0x00000017ff0f7819 */ /* 0x000fc80000011600 */
[----:B------:R-:W-:-:S04]  /*0eb0*/  LOP3.LUT R15, R15, 0xff, RZ, 0xc0, !PT ;  /* 0x000000ff0f0f7812 */ /* 0x000fc800078ec0ff */
[----:B------:R-:W-:-:S05]  /*0ec0*/  IADD3 R20, PT, PT, R15, R19, RZ ;  /* 0x000000130f147210 */ /* 0x000fca0007ffe0ff */
[----:B------:R-:W-:-:S05]  /*0ed0*/  VIADD R15, R20, 0xffffffff ;  /* 0xffffffff140f7836 */ /* 0x000fca0000000000 */
[----:B------:R-:W-:-:S13]  /*0ee0*/  ISETP.GE.U32.AND P0, PT, R15, 0xfe, PT ;  /* 0x000000fe0f00780c */ /* 0x000fda0003f06070 */
[----:B------:R-:W-:Y:S05]  /*0ef0*/  @!P0 BRA `(.L_x_31) ;  /* 0x0000000000808947 */ /* 0x000fea0003800000 */
[----:B------:R-:W-:-:S13]  /*0f00*/  ISETP.GT.AND P0, PT, R20, 0xfe, PT ;  /* 0x000000fe1400780c */ /* 0x000fda0003f04270 */
[----:B------:R-:W-:Y:S05]  /*0f10*/  @P0 BRA `(.L_x_32) ;  /* 0x00000000006c0947 */ /* 0x000fea0003800000 */
[----:B------:R-:W-:-:S13]  /*0f20*/  ISETP.GE.AND P0, PT, R20, 0x1, PT ;  /* 0x000000011400780c */ /* 0x000fda0003f06270 */
[----:B------:R-:W-:Y:S05]  /*0f30*/  @P0 BRA `(.L_x_33) ;  /* 0x0000000000740947 */ /* 0x000fea0003800000 */
[----:B------:R-:W-:Y:S02]  /*0f40*/  ISETP.GE.AND P0, PT, R20, -0x18, PT ;  /* 0xffffffe81400780c */ /* 0x000fe40003f06270 */
[----:B------:R-:W-:-:S11]  /*0f50*/  LOP3.LUT R0, R0, 0x80000000, RZ, 0xc0, !PT ;  /* 0x8000000000007812 */ /* 0x000fd600078ec0ff */
[----:B------:R-:W-:Y:S05]  /*0f60*/  @!P0 BRA `(.L_x_33) ;  /* 0x0000000000688947 */ /* 0x000fea0003800000 */
[-C--:B------:R-:W-:Y:S01]  /*0f70*/  FFMA.RZ R15, R17, R21.reuse, R18 ;  /* 0x00000015110f7223 */ /* 0x080fe2000000c012 */
[----:B------:R-:W-:Y:S01]  /*0f80*/  IMAD.MOV R19, RZ, RZ, -R20 ;  /* 0x000000ffff137224 */ /* 0x000fe200078e0a14 */
[C---:B------:R-:W-:Y:S02]  /*0f90*/  ISETP.NE.AND P2, PT, R20.reuse, RZ, PT ;  /* 0x000000ff1400720c */ /* 0x040fe40003f45270 */
[C---:B------:R-:W-:Y:S02]  /*0fa0*/  ISETP.NE.AND P1, PT, R20.reuse, RZ, PT ;  /* 0x000000ff1400720c */ /* 0x040fe40003f25270 */
[----:B------:R-:W-:Y:S01]  /*0fb0*/  LOP3.LUT R16, R15, 0x7fffff, RZ, 0xc0, !PT ;  /* 0x007fffff0f107812 */ /* 0x000fe200078ec0ff */
[CCC-:B------:R-:W-:Y:S01]  /*0fc0*/  FFMA.RP R15, R17.reuse, R21.reuse, R18.reuse ;  /* 0x00000015110f7223 */ /* 0x1c0fe20000008012 */
[----:B------:R-:W-:Y:S01]  /*0fd0*/  FFMA.RM R18, R17, R21, R18 ;  /* 0x0000001511127223 */ /* 0x000fe20000004012 */
[----:B------:R-:W-:Y:S02]  /*0fe0*/  IADD3 R17, PT, PT, R20, 0x20, RZ ;  /* 0x0000002014117810 */ /* 0x000fe40007ffe0ff */
[----:B------:R-:W-:-:S02]  /*0ff0*/  LOP3.LUT R16, R16, 0x800000, RZ, 0xfc, !PT ;  /* 0x0080000010107812 */ /* 0x000fc400078efcff */
[----:B------:R-:W-:Y:S02]  /*1000*/  FSETP.NEU.FTZ.AND P0, PT, R15, R18, PT ;  /* 0x000000120f00720b */ /* 0x000fe40003f1d000 */
[----:B------:R-:W-:Y:S02]  /*1010*/  SHF.L.U32 R17, R16, R17, RZ ;  /* 0x0000001110117219 */ /* 0x000fe400000006ff */
[----:B------:R-:W-:Y:S02]  /*1020*/  SEL R15, R19, RZ, P2 ;  /* 0x000000ff130f7207 */ /* 0x000fe40001000000 */
[----:B------:R-:W-:Y:S02]  /*1030*/  ISETP.NE.AND P1, PT, R17, RZ, P1 ;  /* 0x000000ff1100720c */ /* 0x000fe40000f25270 */
[----:B------:R-:W-:Y:S02]  /*1040*/  SHF.R.U32.HI R15, RZ, R15, R16 ;  /* 0x0000000fff0f7219 */ /* 0x000fe40000011610 */
[----:B------:R-:W-:-:S02]  /*1050*/  PLOP3.LUT P0, PT, P0, P1, PT, 0xf8, 0x8f ;  /* 0x00000000008f781c */ /* 0x000fc40000703f70 */
[----:B------:R-:W-:Y:S02]  /*1060*/  SHF.R.U32.HI R17, RZ, 0x1, R15 ;  /* 0x00000001ff117819 */ /* 0x000fe4000001160f */
[----:B------:R-:W-:-:S04]  /*1070*/  SEL R16, RZ, 0x1, !P0 ;  /* 0x00000001ff107807 */ /* 0x000fc80004000000 */
[----:B------:R-:W-:-:S04]  /*1080*/  LOP3.LUT R16, R16, 0x1, R17, 0xf8, !PT ;  /* 0x0000000110107812 */ /* 0x000fc800078ef811 */
[----:B------:R-:W-:-:S04]  /*1090*/  LOP3.LUT R16, R16, R15, RZ, 0xc0, !PT ;  /* 0x0000000f10107212 */ /* 0x000fc800078ec0ff */
[----:B------:R-:W-:-:S04]  /*10a0*/  IADD3 R17, PT, PT, R17, R16, RZ ;  /* 0x0000001011117210 */ /* 0x000fc80007ffe0ff */
[----:B------:R-:W-:Y:S01]  /*10b0*/  LOP3.LUT R0, R17, R0, RZ, 0xfc, !PT ;  /* 0x0000000011007212 */ /* 0x000fe200078efcff */
[----:B------:R-:W-:Y:S06]  /*10c0*/  BRA `(.L_x_33) ;  /* 0x0000000000107947 */ /* 0x000fec0003800000 */
.L_x_32:
[----:B------:R-:W-:-:S04]  /*10d0*/  LOP3.LUT R0, R0, 0x80000000, RZ, 0xc0, !PT ;  /* 0x8000000000007812 */ /* 0x000fc800078ec0ff */
[----:B------:R-:W-:Y:S01]  /*10e0*/  LOP3.LUT R0, R0, 0x7f800000, RZ, 0xfc, !PT ;  /* 0x7f80000000007812 */ /* 0x000fe200078efcff */
[----:B------:R-:W-:Y:S06]  /*10f0*/  BRA `(.L_x_33) ;  /* 0x0000000000047947 */ /* 0x000fec0003800000 */
.L_x_31:
[----:B------:R-:W-:-:S07]  /*1100*/  IMAD R0, R19, 0x800000, R0 ;  /* 0x0080000013007824 */ /* 0x000fce00078e0200 */
.L_x_33:
[----:B------:R-:W-:Y:S05]  /*1110*/  BSYNC.RECONVERGENT B3 ;  /* 0x0000000000037941 */ /* 0x000fea0003800200 */
.L_x_30:
[----:B------:R-:W-:Y:S05]  /*1120*/  BRA `(.L_x_34) ;  /* 0x0000000000207947 */ /* 0x000fea0003800000 */
.L_x_29:
[----:B------:R-:W-:-:S04]  /*1130*/  LOP3.LUT R0, R17, 0x80000000, R0, 0x48, !PT ;  /* 0x8000000011007812 */ /* 0x000fc800078e4800 */
[----:B------:R-:W-:Y:S01]  /*1140*/  LOP3.LUT R0, R0, 0x7f800000, RZ, 0xfc, !PT ;  /* 0x7f80000000007812 */ /* 0x000fe200078efcff */
[----:B------:R-:W-:Y:S06]  /*1150*/  BRA `(.L_x_34) ;  /* 0x0000000000147947 */ /* 0x000fec0003800000 */
.L_x_28:
[----:B------:R-:W-:Y:S01]  /*1160*/  LOP3.LUT R0, R17, 0x80000000, R0, 0x48, !PT ;  /* 0x8000000011007812 */ /* 0x000fe200078e4800 */
[----:B------:R-:W-:Y:S06]  /*1170*/  BRA `(.L_x_34) ;  /* 0x00000000000c7947 */ /* 0x000fec0003800000 */
.L_x_27:
[----:B------:R-:W0:Y:S01]  /*1180*/  MUFU.RSQ R0, -QNAN ;  /* 0xffc0000000007908 */ /* 0x000e220000001400 */
[----:B------:R-:W-:Y:S05]  /*1190*/  BRA `(.L_x_34) ;  /* 0x0000000000047947 */ /* 0x000fea0003800000 */
.L_x_26:
[----:B------:R-:W-:-:S07]  /*11a0*/  FADD.FTZ R0, R0, R3 ;  /* 0x0000000300007221 */ /* 0x000fce0000010000 */
.L_x_34:
[----:B------:R-:W-:Y:S05]  /*11b0*/  BSYNC.RECONVERGENT B2 ;  /* 0x0000000000027941 */ /* 0x000fea0003800200 */
.L_x_24:
[----:B------:R-:W-:-:S04]  /*11c0*/  HFMA2 R15, -RZ, RZ, 0, 0 ;  /* 0x00000000ff0f7431 */ /* 0x000fc800000001ff */
[----:B0-----:R-:W-:Y:S05]  /*11d0*/  RET.REL.NODEC R14 `(_Z15layerNormKernelPKfPfS0_S0_i) ;  /* 0xffffffec0e887950 */ /* 0x001fea0003c3ffff */
.L_x_35:
[----:B------:R-:W-:-:S00]  /*11e0*/  BRA `(.L_x_35) ;  /* 0xfffffffc00fc7947 */ /* 0x000fc0000383ffff */
[----:B------:R-:W-:-:S00]  /*11f0*/  NOP ;  /* 0x0000000000007918 */ /* 0x000fc00000000000 */
        /* <DEDUP_REMOVED lines=8> */
.L_x_37:


//--------------------- .nv.shared._Z15layerNormKernelPKfPfS0_S0_i --------------------------
	.section	.nv.shared._Z15layerNormKernelPKfPfS0_S0_i,"aw",@nobits
	.sectionflags	@""
	.align	16
	.zero		1024


//--------------------- .nv.shared.reserved.0     --------------------------
	.section	.nv.shared.reserved.0,"aw",@nobits
	.weak		__nv_reservedSMEM_offset_0_alias
	.size		__nv_reservedSMEM_offset_0_alias, 0, 64
	.other		__nv_reservedSMEM_offset_0_alias,@"STO_CUDA_RESERVED_SHARED STV_DEFAULT"
__nv_reservedSMEM_offset_0_alias:
	.zero		0
	.zero		64


//--------------------- .nv.constant0._Z15layerNormKernelPKfPfS0_S0_i --------------------------
	.section	.nv.constant0._Z15layerNormKernelPKfPfS0_S0_i,"a",@progbits
	.sectionflags	@""
	.align	4
.nv.constant0._Z15layerNormKernelPKfPfS0_S0_i:
	.zero		932


//--------------------- SYMBOLS --------------------------

	.type		.nv.reservedSmem.offset0,@object
	.size		.nv.reservedSmem.offset0,0x4
	.type		.nv.reservedSmem.cap,@object
	.size		.nv.reservedSmem.cap,0x4
